//
// Generated by NVIDIA NVVM Compiler
//
// Compiler Build ID: CL-36424714
// Cuda compilation tools, release 13.0, V13.0.88
// Based on NVVM 20.0.0
//

.version 9.0
.target sm_100
.address_size 64

	// .globl	_Z23constant_memory_latencyPiPf
.global .align 4 .b8 precalc_xorwow_matrix[102400];
.global .align 4 .b8 precalc_xorwow_offset_matrix[102400];
.global .align 4 .b8 mrg32k3aM1[2304];
.global .align 4 .b8 mrg32k3aM2[2304];
.global .align 4 .b8 mrg32k3aM1SubSeq[2016];
.global .align 4 .b8 mrg32k3aM2SubSeq[2016];
.global .align 4 .b8 mrg32k3aM1Seq[2304];
.global .align 4 .b8 mrg32k3aM2Seq[2304];
.const .align 8 .b8 __cr_lgamma_table[72];
.const .align 4 .b8 d_const_data[32768];

.visible .entry _Z23constant_memory_latencyPiPf(
	.param .u64 .ptr .align 1 _Z23constant_memory_latencyPiPf_param_0,
	.param .u64 .ptr .align 1 _Z23constant_memory_latencyPiPf_param_1
)
{
	.reg .pred 	%p<2>;
	.reg .b32 	%r<77>;
	.reg .b32 	%f<3>;
	.reg .b64 	%rd<77>;

	ld.param.u64 	%rd2, [_Z23constant_memory_latencyPiPf_param_0];
	ld.param.u64 	%rd3, [_Z23constant_memory_latencyPiPf_param_1];
	mov.b32 	%r74, 0;
	// begin inline asm
	mov.u64 	%rd4, %clock64;
	// end inline asm
	mov.u64 	%rd6, d_const_data;
	mov.u32 	%r75, %r74;
	mov.u32 	%r76, %r74;
$L__BB0_1:
	mul.wide.s32 	%rd5, %r76, 4;
	add.s64 	%rd7, %rd6, %rd5;
	ld.const.u32 	%r8, [%rd7];
	add.s32 	%r9, %r8, %r75;
	mul.wide.s32 	%rd8, %r8, 4;
	add.s64 	%rd9, %rd6, %rd8;
	ld.const.u32 	%r10, [%rd9];
	add.s32 	%r11, %r10, %r9;
	mul.wide.s32 	%rd10, %r10, 4;
	add.s64 	%rd11, %rd6, %rd10;
	ld.const.u32 	%r12, [%rd11];
	add.s32 	%r13, %r12, %r11;
	mul.wide.s32 	%rd12, %r12, 4;
	add.s64 	%rd13, %rd6, %rd12;
	ld.const.u32 	%r14, [%rd13];
	add.s32 	%r15, %r14, %r13;
	mul.wide.s32 	%rd14, %r14, 4;
	add.s64 	%rd15, %rd6, %rd14;
	ld.const.u32 	%r16, [%rd15];
	add.s32 	%r17, %r16, %r15;
	mul.wide.s32 	%rd16, %r16, 4;
	add.s64 	%rd17, %rd6, %rd16;
	ld.const.u32 	%r18, [%rd17];
	add.s32 	%r19, %r18, %r17;
	mul.wide.s32 	%rd18, %r18, 4;
	add.s64 	%rd19, %rd6, %rd18;
	ld.const.u32 	%r20, [%rd19];
	add.s32 	%r21, %r20, %r19;
	mul.wide.s32 	%rd20, %r20, 4;
	add.s64 	%rd21, %rd6, %rd20;
	ld.const.u32 	%r22, [%rd21];
	add.s32 	%r23, %r22, %r21;
	mul.wide.s32 	%rd22, %r22, 4;
	add.s64 	%rd23, %rd6, %rd22;
	ld.const.u32 	%r24, [%rd23];
	add.s32 	%r25, %r24, %r23;
	mul.wide.s32 	%rd24, %r24, 4;
	add.s64 	%rd25, %rd6, %rd24;
	ld.const.u32 	%r26, [%rd25];
	add.s32 	%r27, %r26, %r25;
	mul.wide.s32 	%rd26, %r26, 4;
	add.s64 	%rd27, %rd6, %rd26;
	ld.const.u32 	%r28, [%rd27];
	add.s32 	%r29, %r28, %r27;
	mul.wide.s32 	%rd28, %r28, 4;
	add.s64 	%rd29, %rd6, %rd28;
	ld.const.u32 	%r30, [%rd29];
	add.s32 	%r31, %r30, %r29;
	mul.wide.s32 	%rd30, %r30, 4;
	add.s64 	%rd31, %rd6, %rd30;
	ld.const.u32 	%r32, [%rd31];
	add.s32 	%r33, %r32, %r31;
	mul.wide.s32 	%rd32, %r32, 4;
	add.s64 	%rd33, %rd6, %rd32;
	ld.const.u32 	%r34, [%rd33];
	add.s32 	%r35, %r34, %r33;
	mul.wide.s32 	%rd34, %r34, 4;
	add.s64 	%rd35, %rd6, %rd34;
	ld.const.u32 	%r36, [%rd35];
	add.s32 	%r37, %r36, %r35;
	mul.wide.s32 	%rd36, %r36, 4;
	add.s64 	%rd37, %rd6, %rd36;
	ld.const.u32 	%r38, [%rd37];
	add.s32 	%r39, %r38, %r37;
	mul.wide.s32 	%rd38, %r38, 4;
	add.s64 	%rd39, %rd6, %rd38;
	ld.const.u32 	%r40, [%rd39];
	add.s32 	%r41, %r40, %r39;
	mul.wide.s32 	%rd40, %r40, 4;
	add.s64 	%rd41, %rd6, %rd40;
	ld.const.u32 	%r42, [%rd41];
	add.s32 	%r43, %r42, %r41;
	mul.wide.s32 	%rd42, %r42, 4;
	add.s64 	%rd43, %rd6, %rd42;
	ld.const.u32 	%r44, [%rd43];
	add.s32 	%r45, %r44, %r43;
	mul.wide.s32 	%rd44, %r44, 4;
	add.s64 	%rd45, %rd6, %rd44;
	ld.const.u32 	%r46, [%rd45];
	add.s32 	%r47, %r46, %r45;
	mul.wide.s32 	%rd46, %r46, 4;
	add.s64 	%rd47, %rd6, %rd46;
	ld.const.u32 	%r48, [%rd47];
	add.s32 	%r49, %r48, %r47;
	mul.wide.s32 	%rd48, %r48, 4;
	add.s64 	%rd49, %rd6, %rd48;
	ld.const.u32 	%r50, [%rd49];
	add.s32 	%r51, %r50, %r49;
	mul.wide.s32 	%rd50, %r50, 4;
	add.s64 	%rd51, %rd6, %rd50;
	ld.const.u32 	%r52, [%rd51];
	add.s32 	%r53, %r52, %r51;
	mul.wide.s32 	%rd52, %r52, 4;
	add.s64 	%rd53, %rd6, %rd52;
	ld.const.u32 	%r54, [%rd53];
	add.s32 	%r55, %r54, %r53;
	mul.wide.s32 	%rd54, %r54, 4;
	add.s64 	%rd55, %rd6, %rd54;
	ld.const.u32 	%r56, [%rd55];
	add.s32 	%r57, %r56, %r55;
	mul.wide.s32 	%rd56, %r56, 4;
	add.s64 	%rd57, %rd6, %rd56;
	ld.const.u32 	%r58, [%rd57];
	add.s32 	%r59, %r58, %r57;
	mul.wide.s32 	%rd58, %r58, 4;
	add.s64 	%rd59, %rd6, %rd58;
	ld.const.u32 	%r60, [%rd59];
	add.s32 	%r61, %r60, %r59;
	mul.wide.s32 	%rd60, %r60, 4;
	add.s64 	%rd61, %rd6, %rd60;
	ld.const.u32 	%r62, [%rd61];
	add.s32 	%r63, %r62, %r61;
	mul.wide.s32 	%rd62, %r62, 4;
	add.s64 	%rd63, %rd6, %rd62;
	ld.const.u32 	%r64, [%rd63];
	add.s32 	%r65, %r64, %r63;
	mul.wide.s32 	%rd64, %r64, 4;
	add.s64 	%rd65, %rd6, %rd64;
	ld.const.u32 	%r66, [%rd65];
	add.s32 	%r67, %r66, %r65;
	mul.wide.s32 	%rd66, %r66, 4;
	add.s64 	%rd67, %rd6, %rd66;
	ld.const.u32 	%r68, [%rd67];
	add.s32 	%r69, %r68, %r67;
	mul.wide.s32 	%rd68, %r68, 4;
	add.s64 	%rd69, %rd6, %rd68;
	ld.const.u32 	%r76, [%rd69];
	add.s32 	%r75, %r76, %r69;
	add.s32 	%r74, %r74, 32;
	setp.ne.s32 	%p1, %r74, 1024;
	@%p1 bra 	$L__BB0_1;
	cvta.to.global.u64 	%rd71, %rd2;
	cvta.to.global.u64 	%rd72, %rd3;
	// begin inline asm
	mov.u64 	%rd70, %clock64;
	// end inline asm
	mov.u32 	%r70, %tid.x;
	mov.u32 	%r71, %ntid.x;
	mov.u32 	%r72, %ctaid.x;
	mad.lo.s32 	%r73, %r72, %r71, %r70;
	mul.wide.s32 	%rd73, %r73, 4;
	add.s64 	%rd74, %rd71, %rd73;
	st.global.u32 	[%rd74], %r75;
	sub.s64 	%rd75, %rd70, %rd4;
	cvt.rn.f32.s64 	%f1, %rd75;
	mul.f32 	%f2, %f1, 0f3A800000;
	add.s64 	%rd76, %rd72, %rd73;
	st.global.f32 	[%rd76], %f2;
	ret;

}
	// .globl	_Z19dram_latency_randomPiS_Pfji
.visible .entry _Z19dram_latency_randomPiS_Pfji(
	.param .u64 .ptr .align 1 _Z19dram_latency_randomPiS_Pfji_param_0,
	.param .u64 .ptr .align 1 _Z19dram_latency_randomPiS_Pfji_param_1,
	.param .u64 .ptr .align 1 _Z19dram_latency_randomPiS_Pfji_param_2,
	.param .u32 _Z19dram_latency_randomPiS_Pfji_param_3,
	.param .u32 _Z19dram_latency_randomPiS_Pfji_param_4
)
{
	.reg .pred 	%p<2>;
	.reg .b32 	%r<94>;
	.reg .b32 	%f<3>;
	.reg .b64 	%rd<78>;

	ld.param.u64 	%rd6, [_Z19dram_latency_randomPiS_Pfji_param_0];
	ld.param.u64 	%rd3, [_Z19dram_latency_randomPiS_Pfji_param_1];
	ld.param.u64 	%rd4, [_Z19dram_latency_randomPiS_Pfji_param_2];
	ld.param.u32 	%r10, [_Z19dram_latency_randomPiS_Pfji_param_3];
	ld.param.u32 	%r11, [_Z19dram_latency_randomPiS_Pfji_param_4];
	cvta.to.global.u64 	%rd1, %rd6;
	mov.u32 	%r12, %ctaid.x;
	mov.u32 	%r13, %ntid.x;
	mov.u32 	%r14, %tid.x;
	mad.lo.s32 	%r1, %r12, %r13, %r14;
	add.s32 	%r15, %r10, %r1;
	xor.b32  	%r16, %r15, -1429050551;
	mul.lo.s32 	%r17, %r16, 1099087573;
	add.s32 	%r18, %r17, 123456789;
	add.s32 	%r19, %r17, 5783321;
	shr.u32 	%r20, %r18, 2;
	xor.b32  	%r21, %r20, %r18;
	shl.b32 	%r22, %r19, 4;
	shl.b32 	%r23, %r21, 1;
	xor.b32  	%r24, %r22, %r23;
	xor.b32  	%r25, %r24, %r19;
	xor.b32  	%r26, %r25, %r21;
	add.s32 	%r27, %r17, %r26;
	add.s32 	%r28, %r27, -637770787;
	rem.u32 	%r93, %r28, %r11;
	mov.b32 	%r91, 0;
	// begin inline asm
	mov.u64 	%rd5, %clock64;
	// end inline asm
	mov.u32 	%r92, %r91;
$L__BB1_1:
	mul.wide.s32 	%rd7, %r93, 4;
	add.s64 	%rd8, %rd1, %rd7;
	ld.global.u32 	%r29, [%rd8];
	add.s32 	%r30, %r29, %r92;
	mul.wide.s32 	%rd9, %r29, 4;
	add.s64 	%rd10, %rd1, %rd9;
	ld.global.u32 	%r31, [%rd10];
	add.s32 	%r32, %r31, %r30;
	mul.wide.s32 	%rd11, %r31, 4;
	add.s64 	%rd12, %rd1, %rd11;
	ld.global.u32 	%r33, [%rd12];
	add.s32 	%r34, %r33, %r32;
	mul.wide.s32 	%rd13, %r33, 4;
	add.s64 	%rd14, %rd1, %rd13;
	ld.global.u32 	%r35, [%rd14];
	add.s32 	%r36, %r35, %r34;
	mul.wide.s32 	%rd15, %r35, 4;
	add.s64 	%rd16, %rd1, %rd15;
	ld.global.u32 	%r37, [%rd16];
	add.s32 	%r38, %r37, %r36;
	mul.wide.s32 	%rd17, %r37, 4;
	add.s64 	%rd18, %rd1, %rd17;
	ld.global.u32 	%r39, [%rd18];
	add.s32 	%r40, %r39, %r38;
	mul.wide.s32 	%rd19, %r39, 4;
	add.s64 	%rd20, %rd1, %rd19;
	ld.global.u32 	%r41, [%rd20];
	add.s32 	%r42, %r41, %r40;
	mul.wide.s32 	%rd21, %r41, 4;
	add.s64 	%rd22, %rd1, %rd21;
	ld.global.u32 	%r43, [%rd22];
	add.s32 	%r44, %r43, %r42;
	mul.wide.s32 	%rd23, %r43, 4;
	add.s64 	%rd24, %rd1, %rd23;
	ld.global.u32 	%r45, [%rd24];
	add.s32 	%r46, %r45, %r44;
	mul.wide.s32 	%rd25, %r45, 4;
	add.s64 	%rd26, %rd1, %rd25;
	ld.global.u32 	%r47, [%rd26];
	add.s32 	%r48, %r47, %r46;
	mul.wide.s32 	%rd27, %r47, 4;
	add.s64 	%rd28, %rd1, %rd27;
	ld.global.u32 	%r49, [%rd28];
	add.s32 	%r50, %r49, %r48;
	mul.wide.s32 	%rd29, %r49, 4;
	add.s64 	%rd30, %rd1, %rd29;
	ld.global.u32 	%r51, [%rd30];
	add.s32 	%r52, %r51, %r50;
	mul.wide.s32 	%rd31, %r51, 4;
	add.s64 	%rd32, %rd1, %rd31;
	ld.global.u32 	%r53, [%rd32];
	add.s32 	%r54, %r53, %r52;
	mul.wide.s32 	%rd33, %r53, 4;
	add.s64 	%rd34, %rd1, %rd33;
	ld.global.u32 	%r55, [%rd34];
	add.s32 	%r56, %r55, %r54;
	mul.wide.s32 	%rd35, %r55, 4;
	add.s64 	%rd36, %rd1, %rd35;
	ld.global.u32 	%r57, [%rd36];
	add.s32 	%r58, %r57, %r56;
	mul.wide.s32 	%rd37, %r57, 4;
	add.s64 	%rd38, %rd1, %rd37;
	ld.global.u32 	%r59, [%rd38];
	add.s32 	%r60, %r59, %r58;
	mul.wide.s32 	%rd39, %r59, 4;
	add.s64 	%rd40, %rd1, %rd39;
	ld.global.u32 	%r61, [%rd40];
	add.s32 	%r62, %r61, %r60;
	mul.wide.s32 	%rd41, %r61, 4;
	add.s64 	%rd42, %rd1, %rd41;
	ld.global.u32 	%r63, [%rd42];
	add.s32 	%r64, %r63, %r62;
	mul.wide.s32 	%rd43, %r63, 4;
	add.s64 	%rd44, %rd1, %rd43;
	ld.global.u32 	%r65, [%rd44];
	add.s32 	%r66, %r65, %r64;
	mul.wide.s32 	%rd45, %r65, 4;
	add.s64 	%rd46, %rd1, %rd45;
	ld.global.u32 	%r67, [%rd46];
	add.s32 	%r68, %r67, %r66;
	mul.wide.s32 	%rd47, %r67, 4;
	add.s64 	%rd48, %rd1, %rd47;
	ld.global.u32 	%r69, [%rd48];
	add.s32 	%r70, %r69, %r68;
	mul.wide.s32 	%rd49, %r69, 4;
	add.s64 	%rd50, %rd1, %rd49;
	ld.global.u32 	%r71, [%rd50];
	add.s32 	%r72, %r71, %r70;
	mul.wide.s32 	%rd51, %r71, 4;
	add.s64 	%rd52, %rd1, %rd51;
	ld.global.u32 	%r73, [%rd52];
	add.s32 	%r74, %r73, %r72;
	mul.wide.s32 	%rd53, %r73, 4;
	add.s64 	%rd54, %rd1, %rd53;
	ld.global.u32 	%r75, [%rd54];
	add.s32 	%r76, %r75, %r74;
	mul.wide.s32 	%rd55, %r75, 4;
	add.s64 	%rd56, %rd1, %rd55;
	ld.global.u32 	%r77, [%rd56];
	add.s32 	%r78, %r77, %r76;
	mul.wide.s32 	%rd57, %r77, 4;
	add.s64 	%rd58, %rd1, %rd57;
	ld.global.u32 	%r79, [%rd58];
	add.s32 	%r80, %r79, %r78;
	mul.wide.s32 	%rd59, %r79, 4;
	add.s64 	%rd60, %rd1, %rd59;
	ld.global.u32 	%r81, [%rd60];
	add.s32 	%r82, %r81, %r80;
	mul.wide.s32 	%rd61, %r81, 4;
	add.s64 	%rd62, %rd1, %rd61;
	ld.global.u32 	%r83, [%rd62];
	add.s32 	%r84, %r83, %r82;
	mul.wide.s32 	%rd63, %r83, 4;
	add.s64 	%rd64, %rd1, %rd63;
	ld.global.u32 	%r85, [%rd64];
	add.s32 	%r86, %r85, %r84;
	mul.wide.s32 	%rd65, %r85, 4;
	add.s64 	%rd66, %rd1, %rd65;
	ld.global.u32 	%r87, [%rd66];
	add.s32 	%r88, %r87, %r86;
	mul.wide.s32 	%rd67, %r87, 4;
	add.s64 	%rd68, %rd1, %rd67;
	ld.global.u32 	%r89, [%rd68];
	add.s32 	%r90, %r89, %r88;
	mul.wide.s32 	%rd69, %r89, 4;
	add.s64 	%rd70, %rd1, %rd69;
	ld.global.u32 	%r93, [%rd70];
	add.s32 	%r92, %r93, %r90;
	add.s32 	%r91, %r91, 32;
	setp.ne.s32 	%p1, %r91, 1024;
	@%p1 bra 	$L__BB1_1;
	cvta.to.global.u64 	%rd72, %rd3;
	cvta.to.global.u64 	%rd73, %rd4;
	// begin inline asm
	mov.u64 	%rd71, %clock64;
	// end inline asm
	mul.wide.s32 	%rd74, %r1, 4;
	add.s64 	%rd75, %rd72, %rd74;
	st.global.u32 	[%rd75], %r92;
	sub.s64 	%rd76, %rd71, %rd5;
	cvt.rn.f32.s64 	%f1, %rd76;
	mul.f32 	%f2, %f1, 0f3A800000;
	add.s64 	%rd77, %rd73, %rd74;
	st.global.f32 	[%rd77], %f2;
	ret;

}
	// .globl	_Z22dram_latency_broadcastPiS_Pfi
.visible .entry _Z22dram_latency_broadcastPiS_Pfi(
	.param .u64 .ptr .align 1 _Z22dram_latency_broadcastPiS_Pfi_param_0,
	.param .u64 .ptr .align 1 _Z22dram_latency_broadcastPiS_Pfi_param_1,
	.param .u64 .ptr .align 1 _Z22dram_latency_broadcastPiS_Pfi_param_2,
	.param .u32 _Z22dram_latency_broadcastPiS_Pfi_param_3
)
{
	.reg .pred 	%p<2>;
	.reg .b32 	%r<77>;
	.reg .b32 	%f<3>;
	.reg .b64 	%rd<78>;

	ld.param.u64 	%rd6, [_Z22dram_latency_broadcastPiS_Pfi_param_0];
	ld.param.u64 	%rd3, [_Z22dram_latency_broadcastPiS_Pfi_param_1];
	ld.param.u64 	%rd4, [_Z22dram_latency_broadcastPiS_Pfi_param_2];
	cvta.to.global.u64 	%rd1, %rd6;
	mov.b32 	%r74, 0;
	// begin inline asm
	mov.u64 	%rd5, %clock64;
	// end inline asm
	mov.u32 	%r75, %r74;
	mov.u32 	%r76, %r74;
$L__BB2_1:
	mul.wide.s32 	%rd7, %r76, 4;
	add.s64 	%rd8, %rd1, %rd7;
	ld.global.u32 	%r8, [%rd8];
	add.s32 	%r9, %r8, %r75;
	mul.wide.s32 	%rd9, %r8, 4;
	add.s64 	%rd10, %rd1, %rd9;
	ld.global.u32 	%r10, [%rd10];
	add.s32 	%r11, %r10, %r9;
	mul.wide.s32 	%rd11, %r10, 4;
	add.s64 	%rd12, %rd1, %rd11;
	ld.global.u32 	%r12, [%rd12];
	add.s32 	%r13, %r12, %r11;
	mul.wide.s32 	%rd13, %r12, 4;
	add.s64 	%rd14, %rd1, %rd13;
	ld.global.u32 	%r14, [%rd14];
	add.s32 	%r15, %r14, %r13;
	mul.wide.s32 	%rd15, %r14, 4;
	add.s64 	%rd16, %rd1, %rd15;
	ld.global.u32 	%r16, [%rd16];
	add.s32 	%r17, %r16, %r15;
	mul.wide.s32 	%rd17, %r16, 4;
	add.s64 	%rd18, %rd1, %rd17;
	ld.global.u32 	%r18, [%rd18];
	add.s32 	%r19, %r18, %r17;
	mul.wide.s32 	%rd19, %r18, 4;
	add.s64 	%rd20, %rd1, %rd19;
	ld.global.u32 	%r20, [%rd20];
	add.s32 	%r21, %r20, %r19;
	mul.wide.s32 	%rd21, %r20, 4;
	add.s64 	%rd22, %rd1, %rd21;
	ld.global.u32 	%r22, [%rd22];
	add.s32 	%r23, %r22, %r21;
	mul.wide.s32 	%rd23, %r22, 4;
	add.s64 	%rd24, %rd1, %rd23;
	ld.global.u32 	%r24, [%rd24];
	add.s32 	%r25, %r24, %r23;
	mul.wide.s32 	%rd25, %r24, 4;
	add.s64 	%rd26, %rd1, %rd25;
	ld.global.u32 	%r26, [%rd26];
	add.s32 	%r27, %r26, %r25;
	mul.wide.s32 	%rd27, %r26, 4;
	add.s64 	%rd28, %rd1, %rd27;
	ld.global.u32 	%r28, [%rd28];
	add.s32 	%r29, %r28, %r27;
	mul.wide.s32 	%rd29, %r28, 4;
	add.s64 	%rd30, %rd1, %rd29;
	ld.global.u32 	%r30, [%rd30];
	add.s32 	%r31, %r30, %r29;
	mul.wide.s32 	%rd31, %r30, 4;
	add.s64 	%rd32, %rd1, %rd31;
	ld.global.u32 	%r32, [%rd32];
	add.s32 	%r33, %r32, %r31;
	mul.wide.s32 	%rd33, %r32, 4;
	add.s64 	%rd34, %rd1, %rd33;
	ld.global.u32 	%r34, [%rd34];
	add.s32 	%r35, %r34, %r33;
	mul.wide.s32 	%rd35, %r34, 4;
	add.s64 	%rd36, %rd1, %rd35;
	ld.global.u32 	%r36, [%rd36];
	add.s32 	%r37, %r36, %r35;
	mul.wide.s32 	%rd37, %r36, 4;
	add.s64 	%rd38, %rd1, %rd37;
	ld.global.u32 	%r38, [%rd38];
	add.s32 	%r39, %r38, %r37;
	mul.wide.s32 	%rd39, %r38, 4;
	add.s64 	%rd40, %rd1, %rd39;
	ld.global.u32 	%r40, [%rd40];
	add.s32 	%r41, %r40, %r39;
	mul.wide.s32 	%rd41, %r40, 4;
	add.s64 	%rd42, %rd1, %rd41;
	ld.global.u32 	%r42, [%rd42];
	add.s32 	%r43, %r42, %r41;
	mul.wide.s32 	%rd43, %r42, 4;
	add.s64 	%rd44, %rd1, %rd43;
	ld.global.u32 	%r44, [%rd44];
	add.s32 	%r45, %r44, %r43;
	mul.wide.s32 	%rd45, %r44, 4;
	add.s64 	%rd46, %rd1, %rd45;
	ld.global.u32 	%r46, [%rd46];
	add.s32 	%r47, %r46, %r45;
	mul.wide.s32 	%rd47, %r46, 4;
	add.s64 	%rd48, %rd1, %rd47;
	ld.global.u32 	%r48, [%rd48];
	add.s32 	%r49, %r48, %r47;
	mul.wide.s32 	%rd49, %r48, 4;
	add.s64 	%rd50, %rd1, %rd49;
	ld.global.u32 	%r50, [%rd50];
	add.s32 	%r51, %r50, %r49;
	mul.wide.s32 	%rd51, %r50, 4;
	add.s64 	%rd52, %rd1, %rd51;
	ld.global.u32 	%r52, [%rd52];
	add.s32 	%r53, %r52, %r51;
	mul.wide.s32 	%rd53, %r52, 4;
	add.s64 	%rd54, %rd1, %rd53;
	ld.global.u32 	%r54, [%rd54];
	add.s32 	%r55, %r54, %r53;
	mul.wide.s32 	%rd55, %r54, 4;
	add.s64 	%rd56, %rd1, %rd55;
	ld.global.u32 	%r56, [%rd56];
	add.s32 	%r57, %r56, %r55;
	mul.wide.s32 	%rd57, %r56, 4;
	add.s64 	%rd58, %rd1, %rd57;
	ld.global.u32 	%r58, [%rd58];
	add.s32 	%r59, %r58, %r57;
	mul.wide.s32 	%rd59, %r58, 4;
	add.s64 	%rd60, %rd1, %rd59;
	ld.global.u32 	%r60, [%rd60];
	add.s32 	%r61, %r60, %r59;
	mul.wide.s32 	%rd61, %r60, 4;
	add.s64 	%rd62, %rd1, %rd61;
	ld.global.u32 	%r62, [%rd62];
	add.s32 	%r63, %r62, %r61;
	mul.wide.s32 	%rd63, %r62, 4;
	add.s64 	%rd64, %rd1, %rd63;
	ld.global.u32 	%r64, [%rd64];
	add.s32 	%r65, %r64, %r63;
	mul.wide.s32 	%rd65, %r64, 4;
	add.s64 	%rd66, %rd1, %rd65;
	ld.global.u32 	%r66, [%rd66];
	add.s32 	%r67, %r66, %r65;
	mul.wide.s32 	%rd67, %r66, 4;
	add.s64 	%rd68, %rd1, %rd67;
	ld.global.u32 	%r68, [%rd68];
	add.s32 	%r69, %r68, %r67;
	mul.wide.s32 	%rd69, %r68, 4;
	add.s64 	%rd70, %rd1, %rd69;
	ld.global.u32 	%r76, [%rd70];
	add.s32 	%r75, %r76, %r69;
	add.s32 	%r74, %r74, 32;
	setp.ne.s32 	%p1, %r74, 1024;
	@%p1 bra 	$L__BB2_1;
	cvta.to.global.u64 	%rd72, %rd3;
	cvta.to.global.u64 	%rd73, %rd4;
	// begin inline asm
	mov.u64 	%rd71, %clock64;
	// end inline asm
	mov.u32 	%r70, %tid.x;
	mov.u32 	%r71, %ntid.x;
	mov.u32 	%r72, %ctaid.x;
	mad.lo.s32 	%r73, %r72, %r71, %r70;
	mul.wide.s32 	%rd74, %r73, 4;
	add.s64 	%rd75, %rd72, %rd74;
	st.global.u32 	[%rd75], %r75;
	sub.s64 	%rd76, %rd71, %rd5;
	cvt.rn.f32.s64 	%f1, %rd76;
	mul.f32 	%f2, %f1, 0f3A800000;
	add.s64 	%rd77, %rd73, %rd74;
	st.global.f32 	[%rd77], %f2;
	ret;

}
	// .globl	_Z16register_latencyPiPf
.visible .entry _Z16register_latencyPiPf(
	.param .u64 .ptr .align 1 _Z16register_latencyPiPf_param_0,
	.param .u64 .ptr .align 1 _Z16register_latencyPiPf_param_1
)
{
	.reg .pred 	%p<2>;
	.reg .b32 	%r<27>;
	.reg .b32 	%f<3>;
	.reg .b64 	%rd<12>;

	ld.param.u64 	%rd2, [_Z16register_latencyPiPf_param_0];
	ld.param.u64 	%rd3, [_Z16register_latencyPiPf_param_1];
	mov.b32 	%r20, 0;
	mov.b32 	%r26, 3;
	mov.b32 	%r25, 1;
	mov.b32 	%r23, 2;
	mov.b32 	%r22, 5;
	mov.b32 	%r21, 7;
	// begin inline asm
	mov.u64 	%rd4, %clock64;
	// end inline asm
$L__BB3_1:
	mov.u32 	%r2, %r22;
	mov.u32 	%r1, %r21;
	setp.eq.s32 	%p1, %r20, 1024;
	@%p1 bra 	$L__BB3_3;
	add.s32 	%r20, %r20, 4;
	mov.u32 	%r21, %r2;
	mov.u32 	%r22, %r23;
	mov.u32 	%r23, %r25;
	mov.u32 	%r24, %r2;
	mov.u32 	%r25, %r26;
	mov.u32 	%r26, %r1;
	bra.uni 	$L__BB3_1;
$L__BB3_3:
	cvta.to.global.u64 	%rd6, %rd2;
	cvta.to.global.u64 	%rd7, %rd3;
	// begin inline asm
	mov.u64 	%rd5, %clock64;
	// end inline asm
	mov.u32 	%r16, %tid.x;
	mov.u32 	%r17, %ntid.x;
	mov.u32 	%r18, %ctaid.x;
	mad.lo.s32 	%r19, %r18, %r17, %r16;
	mul.wide.s32 	%rd8, %r19, 4;
	add.s64 	%rd9, %rd6, %rd8;
	st.global.u32 	[%rd9], %r24;
	sub.s64 	%rd10, %rd5, %rd4;
	cvt.rn.f32.s64 	%f1, %rd10;
	mul.f32 	%f2, %f1, 0f3A800000;
	add.s64 	%rd11, %rd7, %rd8;
	st.global.f32 	[%rd11], %f2;
	ret;

}


// ===== COMPILED SASS (sm_100) =====

	.target	sm_100

	.elftype	@"ET_EXEC"


//--------------------- .note.nv.tkinfo           --------------------------
	.section	.note.nv.tkinfo,"",@"SHT_NOTE"
	.sectionflags	@"SHF_NOTE_NV_TKINFO"
	.tkinfo
        /*0018*/ 	.word	0x00000002
        /*0030*/ 	.string	""
        /*0030*/ 	.string	"ptxas"
        /*0030*/ 	.string	"Cuda compilation tools, release 13.0, V13.0.88"
        /*0030*/ 	.string	"Build cuda_13.0.r13.0/compiler.36424714_0"
        /*0030*/ 	.string	"-arch sm_100 -m 64 "



//--------------------- .note.nv.cuinfo           --------------------------
	.section	.note.nv.cuinfo,"",@"SHT_NOTE"
	.sectionflags	@"SHF_NOTE_NV_CUINFO"
        /*0018*/ 	.short	0x0002
        /*001a*/ 	.short	0x0064
        /*001c*/ 	.short	0x0082
	.zero		2


//--------------------- .nv.info                  --------------------------
	.section	.nv.info,"",@"SHT_CUDA_INFO"
	.align	4


	//----- nvinfo : EIATTR_REGCOUNT
	.align		4
        /*0000*/ 	.byte	0x04, 0x2f
        /*0002*/ 	.short	(.L_11 - .L_10)
	.align		4
.L_10:
        /*0004*/ 	.word	index@(_Z23constant_memory_latencyPiPf)
        /*0008*/ 	.word	0x0000001e


	//----- nvinfo : EIATTR_FRAME_SIZE
	.align		4
.L_11:
        /*000c*/ 	.byte	0x04, 0x11
        /*000e*/ 	.short	(.L_13 - .L_12)
	.align		4
.L_12:
        /*0010*/ 	.word	index@(_Z23constant_memory_latencyPiPf)
        /*0014*/ 	.word	0x00000000


	//----- nvinfo : EIATTR_REGCOUNT
	.align		4
.L_13:
        /*0018*/ 	.byte	0x04, 0x2f
        /*001a*/ 	.short	(.L_15 - .L_14)
	.align		4
.L_14:
        /*001c*/ 	.word	index@(_Z19dram_latency_randomPiS_Pfji)
        /*0020*/ 	.word	0x00000020


	//----- nvinfo : EIATTR_FRAME_SIZE
	.align		4
.L_15:
        /*0024*/ 	.byte	0x04, 0x11
        /*0026*/ 	.short	(.L_17 - .L_16)
	.align		4
.L_16:
        /*0028*/ 	.word	index@(_Z19dram_latency_randomPiS_Pfji)
        /*002c*/ 	.word	0x00000000


	//----- nvinfo : EIATTR_REGCOUNT
	.align		4
.L_17:
        /*0030*/ 	.byte	0x04, 0x2f
        /*0032*/ 	.short	(.L_19 - .L_18)
	.align		4
.L_18:
        /*0034*/ 	.word	index@(_Z22dram_latency_broadcastPiS_Pfi)
        /*0038*/ 	.word	0x00000020


	//----- nvinfo : EIATTR_FRAME_SIZE
	.align		4
.L_19:
        /*003c*/ 	.byte	0x04, 0x11
        /*003e*/ 	.short	(.L_21 - .L_20)
	.align		4
.L_20:
        /*0040*/ 	.word	index@(_Z22dram_latency_broadcastPiS_Pfi)
        /*0044*/ 	.word	0x00000000


	//----- nvinfo : EIATTR_REGCOUNT
	.align		4
.L_21:
        /*0048*/ 	.byte	0x04, 0x2f
        /*004a*/ 	.short	(.L_23 - .L_22)
	.align		4
.L_22:
        /*004c*/ 	.word	index@(_Z16register_latencyPiPf)
        /*0050*/ 	.word	0x00000010


	//----- nvinfo : EIATTR_FRAME_SIZE
	.align		4
.L_23:
        /*0054*/ 	.byte	0x04, 0x11
        /*0056*/ 	.short	(.L_25 - .L_24)
	.align		4
.L_24:
        /*0058*/ 	.word	index@(_Z16register_latencyPiPf)
        /*005c*/ 	.word	0x00000000


	//----- nvinfo : EIATTR_MIN_STACK_SIZE
	.align		4
.L_25:
        /*0060*/ 	.byte	0x04, 0x12
        /*0062*/ 	.short	(.L_27 - .L_26)
	.align		4
.L_26:
        /*0064*/ 	.word	index@(_Z16register_latencyPiPf)
        /*0068*/ 	.word	0x00000000


	//----- nvinfo : EIATTR_MIN_STACK_SIZE
	.align		4
.L_27:
        /*006c*/ 	.byte	0x04, 0x12
        /*006e*/ 	.short	(.L_29 - .L_28)
	.align		4
.L_28:
        /*0070*/ 	.word	index@(_Z22dram_latency_broadcastPiS_Pfi)
        /*0074*/ 	.word	0x00000000


	//----- nvinfo : EIATTR_MIN_STACK_SIZE
	.align		4
.L_29:
        /*0078*/ 	.byte	0x04, 0x12
        /*007a*/ 	.short	(.L_31 - .L_30)
	.align		4
.L_30:
        /*007c*/ 	.word	index@(_Z19dram_latency_randomPiS_Pfji)
        /*0080*/ 	.word	0x00000000


	//----- nvinfo : EIATTR_MIN_STACK_SIZE
	.align		4
.L_31:
        /*0084*/ 	.byte	0x04, 0x12
        /*0086*/ 	.short	(.L_33 - .L_32)
	.align		4
.L_32:
        /*0088*/ 	.word	index@(_Z23constant_memory_latencyPiPf)
        /*008c*/ 	.word	0x00000000
.L_33:


//--------------------- .nv.compat                --------------------------
	.section	.nv.compat,"",@"SHT_CUDA_COMPAT_INFO"
	.align	4
        /*0000*/ 	.byte	0x02, 0x09, 0x00, 0x00, 0x02, 0x02, 0x01, 0x00, 0x02, 0x05, 0x05, 0x00, 0x03, 0x07, 0x01, 0x01
        /*0010*/ 	.byte	0x02, 0x03, 0x00, 0x00, 0x02, 0x06, 0x01, 0x00, 0x04, 0x0b, 0x08, 0x00, 0x09, 0x00, 0x00, 0x00
        /*0020*/ 	.byte	0x00, 0x00, 0x00, 0x00


//--------------------- .nv.info._Z16register_latencyPiPf --------------------------
	.section	.nv.info._Z16register_latencyPiPf,"",@"SHT_CUDA_INFO"
	.sectionflags	@""
	.align	4


	//----- nvinfo : EIATTR_CUDA_API_VERSION
	.align		4
        /*0000*/ 	.byte	0x04, 0x37
        /*0002*/ 	.short	(.L_35 - .L_34)
.L_34:
        /*0004*/ 	.word	0x00000082


	//----- nvinfo : EIATTR_KPARAM_INFO
	.align		4
.L_35:
        /*0008*/ 	.byte	0x04, 0x17
        /*000a*/ 	.short	(.L_37 - .L_36)
.L_36:
        /*000c*/ 	.word	0x00000000
        /*0010*/ 	.short	0x0001
        /*0012*/ 	.short	0x0008
        /*0014*/ 	.byte	0x00, 0xf5, 0x21, 0x00


	//----- nvinfo : EIATTR_KPARAM_INFO
	.align		4
.L_37:
        /*0018*/ 	.byte	0x04, 0x17
        /*001a*/ 	.short	(.L_39 - .L_38)
.L_38:
        /*001c*/ 	.word	0x00000000
        /*0020*/ 	.short	0x0000
        /*0022*/ 	.short	0x0000
        /*0024*/ 	.byte	0x00, 0xf5, 0x21, 0x00


	//----- nvinfo : EIATTR_SPARSE_MMA_MASK
	.align		4
.L_39:
        /*0028*/ 	.byte	0x03, 0x50
        /*002a*/ 	.short	0x0000


	//----- nvinfo : EIATTR_MAXREG_COUNT
	.align		4
        /*002c*/ 	.byte	0x03, 0x1b
        /*002e*/ 	.short	0x00ff


	//----- nvinfo : EIATTR_MERCURY_ISA_VERSION
	.align		4
        /*0030*/ 	.byte	0x03, 0x5f
        /*0032*/ 	.short	0x0101


	//----- nvinfo : EIATTR_VRC_CTA_INIT_COUNT
	.align		4
        /*0034*/ 	.byte	0x02, 0x4a
	.zero		1
	.zero		1


	//----- nvinfo : EIATTR_EXIT_INSTR_OFFSETS
	.align		4
        /*0038*/ 	.byte	0x04, 0x1c
        /*003a*/ 	.short	(.L_41 - .L_40)


	//   ....[0]....
.L_40:
        /*003c*/ 	.word	0x00000140


	//----- nvinfo : EIATTR_CBANK_PARAM_SIZE
	.align		4
.L_41:
        /*0040*/ 	.byte	0x03, 0x19
        /*0042*/ 	.short	0x0010


	//----- nvinfo : EIATTR_PARAM_CBANK
	.align		4
        /*0044*/ 	.byte	0x04, 0x0a
        /*0046*/ 	.short	(.L_43 - .L_42)
	.align		4
.L_42:
        /*0048*/ 	.word	index@(.nv.constant0._Z16register_latencyPiPf)
        /*004c*/ 	.short	0x0380
        /*004e*/ 	.short	0x0010


	//----- nvinfo : EIATTR_SW_WAR
	.align		4
.L_43:
        /*0050*/ 	.byte	0x04, 0x36
        /*0052*/ 	.short	(.L_45 - .L_44)
.L_44:
        /*0054*/ 	.word	0x00000008
.L_45:


//--------------------- .nv.info._Z22dram_latency_broadcastPiS_Pfi --------------------------
	.section	.nv.info._Z22dram_latency_broadcastPiS_Pfi,"",@"SHT_CUDA_INFO"
	.sectionflags	@""
	.align	4


	//----- nvinfo : EIATTR_CUDA_API_VERSION
	.align		4
        /*0000*/ 	.byte	0x04, 0x37
        /*0002*/ 	.short	(.L_47 - .L_46)
.L_46:
        /*0004*/ 	.word	0x00000082


	//----- nvinfo : EIATTR_KPARAM_INFO
	.align		4
.L_47:
        /*0008*/ 	.byte	0x04, 0x17
        /*000a*/ 	.short	(.L_49 - .L_48)
.L_48:
        /*000c*/ 	.word	0x00000000
        /*0010*/ 	.short	0x0003
        /*0012*/ 	.short	0x0018
        /*0014*/ 	.byte	0x00, 0xf0, 0x11, 0x00


	//----- nvinfo : EIATTR_KPARAM_INFO
	.align		4
.L_49:
        /*0018*/ 	.byte	0x04, 0x17
        /*001a*/ 	.short	(.L_51 - .L_50)
.L_50:
        /*001c*/ 	.word	0x00000000
        /*0020*/ 	.short	0x0002
        /*0022*/ 	.short	0x0010
        /*0024*/ 	.byte	0x00, 0xf5, 0x21, 0x00


	//----- nvinfo : EIATTR_KPARAM_INFO
	.align		4
.L_51:
        /*0028*/ 	.byte	0x04, 0x17
        /*002a*/ 	.short	(.L_53 - .L_52)
.L_52:
        /*002c*/ 	.word	0x00000000
        /*0030*/ 	.short	0x0001
        /*0032*/ 	.short	0x0008
        /*0034*/ 	.byte	0x00, 0xf5, 0x21, 0x00


	//----- nvinfo : EIATTR_KPARAM_INFO
	.align		4
.L_53:
        /*0038*/ 	.byte	0x04, 0x17
        /*003a*/ 	.short	(.L_55 - .L_54)
.L_54:
        /*003c*/ 	.word	0x00000000
        /*0040*/ 	.short	0x0000
        /*0042*/ 	.short	0x0000
        /*0044*/ 	.byte	0x00, 0xf5, 0x21, 0x00


	//----- nvinfo : EIATTR_SPARSE_MMA_MASK
	.align		4
.L_55:
        /*0048*/ 	.byte	0x03, 0x50
        /*004a*/ 	.short	0x0000


	//----- nvinfo : EIATTR_MAXREG_COUNT
	.align		4
        /*004c*/ 	.byte	0x03, 0x1b
        /*004e*/ 	.short	0x00ff


	//----- nvinfo : EIATTR_MERCURY_ISA_VERSION
	.align		4
        /*0050*/ 	.byte	0x03, 0x5f
        /*0052*/ 	.short	0x0101


	//----- nvinfo : EIATTR_VRC_CTA_INIT_COUNT
	.align		4
        /*0054*/ 	.byte	0x02, 0x4a
	.zero		1
	.zero		1


	//----- nvinfo : EIATTR_EXIT_INSTR_OFFSETS
	.align		4
        /*0058*/ 	.byte	0x04, 0x1c
        /*005a*/ 	.short	(.L_57 - .L_56)


	//   ....[0]....
.L_56:
        /*005c*/ 	.word	0x00000690


	//----- nvinfo : EIATTR_CBANK_PARAM_SIZE
	.align		4
.L_57:
        /*0060*/ 	.byte	0x03, 0x19
        /*0062*/ 	.short	0x001c


	//----- nvinfo : EIATTR_PARAM_CBANK
	.align		4
        /*0064*/ 	.byte	0x04, 0x0a
        /*0066*/ 	.short	(.L_59 - .L_58)
	.align		4
.L_58:
        /*0068*/ 	.word	index@(.nv.constant0._Z22dram_latency_broadcastPiS_Pfi)
        /*006c*/ 	.short	0x0380
        /*006e*/ 	.short	0x001c


	//----- nvinfo : EIATTR_SW_WAR
	.align		4
.L_59:
        /*0070*/ 	.byte	0x04, 0x36
        /*0072*/ 	.short	(.L_61 - .L_60)
.L_60:
        /*0074*/ 	.word	0x00000008
.L_61:


//--------------------- .nv.info._Z19dram_latency_randomPiS_Pfji --------------------------
	.section	.nv.info._Z19dram_latency_randomPiS_Pfji,"",@"SHT_CUDA_INFO"
	.sectionflags	@""
	.align	4


	//----- nvinfo : EIATTR_CUDA_API_VERSION
	.align		4
        /*0000*/ 	.byte	0x04, 0x37
        /*0002*/ 	.short	(.L_63 - .L_62)
.L_62:
        /*0004*/ 	.word	0x00000082


	//----- nvinfo : EIATTR_KPARAM_INFO
	.align		4
.L_63:
        /*0008*/ 	.byte	0x04, 0x17
        /*000a*/ 	.short	(.L_65 - .L_64)
.L_64:
        /*000c*/ 	.word	0x00000000
        /*0010*/ 	.short	0x0004
        /*0012*/ 	.short	0x001c
        /*0014*/ 	.byte	0x00, 0xf0, 0x11, 0x00


	//----- nvinfo : EIATTR_KPARAM_INFO
	.align		4
.L_65:
        /*0018*/ 	.byte	0x04, 0x17
        /*001a*/ 	.short	(.L_67 - .L_66)
.L_66:
        /*001c*/ 	.word	0x00000000
        /*0020*/ 	.short	0x0003
        /*0022*/ 	.short	0x0018
        /*0024*/ 	.byte	0x00, 0xf0, 0x11, 0x00


	//----- nvinfo : EIATTR_KPARAM_INFO
	.align		4
.L_67:
        /*0028*/ 	.byte	0x04, 0x17
        /*002a*/ 	.short	(.L_69 - .L_68)
.L_68:
        /*002c*/ 	.word	0x00000000
        /*0030*/ 	.short	0x0002
        /*0032*/ 	.short	0x0010
        /*0034*/ 	.byte	0x00, 0xf5, 0x21, 0x00


	//----- nvinfo : EIATTR_KPARAM_INFO
	.align		4
.L_69:
        /*0038*/ 	.byte	0x04, 0x17
        /*003a*/ 	.short	(.L_71 - .L_70)
.L_70:
        /*003c*/ 	.word	0x00000000
        /*0040*/ 	.short	0x0001
        /*0042*/ 	.short	0x0008
        /*0044*/ 	.byte	0x00, 0xf5, 0x21, 0x00


	//----- nvinfo : EIATTR_KPARAM_INFO
	.align		4
.L_71:
        /*0048*/ 	.byte	0x04, 0x17
        /*004a*/ 	.short	(.L_73 - .L_72)
.L_72:
        /*004c*/ 	.word	0x00000000
        /*0050*/ 	.short	0x0000
        /*0052*/ 	.short	0x0000
        /*0054*/ 	.byte	0x00, 0xf5, 0x21, 0x00


	//----- nvinfo : EIATTR_SPARSE_MMA_MASK
	.align		4
.L_73:
        /*0058*/ 	.byte	0x03, 0x50
        /*005a*/ 	.short	0x0000


	//----- nvinfo : EIATTR_MAXREG_COUNT
	.align		4
        /*005c*/ 	.byte	0x03, 0x1b
        /*005e*/ 	.short	0x00ff


	//----- nvinfo : EIATTR_MERCURY_ISA_VERSION
	.align		4
        /*0060*/ 	.byte	0x03, 0x5f
        /*0062*/ 	.short	0x0101


	//----- nvinfo : EIATTR_VRC_CTA_INIT_COUNT
	.align		4
        /*0064*/ 	.byte	0x02, 0x4a
	.zero		1
	.zero		1


	//----- nvinfo : EIATTR_EXIT_INSTR_OFFSETS
	.align		4
        /*0068*/ 	.byte	0x04, 0x1c
        /*006a*/ 	.short	(.L_75 - .L_74)


	//   ....[0]....
.L_74:
        /*006c*/ 	.word	0x00000880


	//----- nvinfo : EIATTR_CBANK_PARAM_SIZE
	.align		4
.L_75:
        /*0070*/ 	.byte	0x03, 0x19
        /*0072*/ 	.short	0x0020


	//----- nvinfo : EIATTR_PARAM_CBANK
	.align		4
        /*0074*/ 	.byte	0x04, 0x0a
        /*0076*/ 	.short	(.L_77 - .L_76)
	.align		4
.L_76:
        /*0078*/ 	.word	index@(.nv.constant0._Z19dram_latency_randomPiS_Pfji)
        /*007c*/ 	.short	0x0380
        /*007e*/ 	.short	0x0020


	//----- nvinfo : EIATTR_SW_WAR
	.align		4
.L_77:
        /*0080*/ 	.byte	0x04, 0x36
        /*0082*/ 	.short	(.L_79 - .L_78)
.L_78:
        /*0084*/ 	.word	0x00000008
.L_79:


//--------------------- .nv.info._Z23constant_memory_latencyPiPf --------------------------
	.section	.nv.info._Z23constant_memory_latencyPiPf,"",@"SHT_CUDA_INFO"
	.sectionflags	@""
	.align	4


	//----- nvinfo : EIATTR_CUDA_API_VERSION
	.align		4
        /*0000*/ 	.byte	0x04, 0x37
        /*0002*/ 	.short	(.L_81 - .L_80)
.L_80:
        /*0004*/ 	.word	0x00000082


	//----- nvinfo : EIATTR_KPARAM_INFO
	.align		4
.L_81:
        /*0008*/ 	.byte	0x04, 0x17
        /*000a*/ 	.short	(.L_83 - .L_82)
.L_82:
        /*000c*/ 	.word	0x00000000
        /*0010*/ 	.short	0x0001
        /*0012*/ 	.short	0x0008
        /*0014*/ 	.byte	0x00, 0xf5, 0x21, 0x00


	//----- nvinfo : EIATTR_KPARAM_INFO
	.align		4
.L_83:
        /*0018*/ 	.byte	0x04, 0x17
        /*001a*/ 	.short	(.L_85 - .L_84)
.L_84:
        /*001c*/ 	.word	0x00000000
        /*0020*/ 	.short	0x0000
        /*0022*/ 	.short	0x0000
        /*0024*/ 	.byte	0x00, 0xf5, 0x21, 0x00


	//----- nvinfo : EIATTR_SPARSE_MMA_MASK
	.align		4
.L_85:
        /*0028*/ 	.byte	0x03, 0x50
        /*002a*/ 	.short	0x0000


	//----- nvinfo : EIATTR_MAXREG_COUNT
	.align		4
        /*002c*/ 	.byte	0x03, 0x1b
        /*002e*/ 	.short	0x00ff


	//----- nvinfo : EIATTR_MERCURY_ISA_VERSION
	.align		4
        /*0030*/ 	.byte	0x03, 0x5f
        /*0032*/ 	.short	0x0101


	//----- nvinfo : EIATTR_VRC_CTA_INIT_COUNT
	.align		4
        /*0034*/ 	.byte	0x02, 0x4a
	.zero		1
	.zero		1


	//----- nvinfo : EIATTR_EXIT_INSTR_OFFSETS
	.align		4
        /*0038*/ 	.byte	0x04, 0x1c
        /*003a*/ 	.short	(.L_87 - .L_86)


	//   ....[0]....
.L_86:
        /*003c*/ 	.word	0x00000690


	//----- nvinfo : EIATTR_CBANK_PARAM_SIZE
	.align		4
.L_87:
        /*0040*/ 	.byte	0x03, 0x19
        /*0042*/ 	.short	0x0010


	//----- nvinfo : EIATTR_PARAM_CBANK
	.align		4
        /*0044*/ 	.byte	0x04, 0x0a
        /*0046*/ 	.short	(.L_89 - .L_88)
	.align		4
.L_88:
        /*0048*/ 	.word	index@(.nv.constant0._Z23constant_memory_latencyPiPf)
        /*004c*/ 	.short	0x0380
        /*004e*/ 	.short	0x0010


	//----- nvinfo : EIATTR_SW_WAR
	.align		4
.L_89:
        /*0050*/ 	.byte	0x04, 0x36
        /*0052*/ 	.short	(.L_91 - .L_90)
.L_90:
        /*0054*/ 	.word	0x00000008
.L_91:


//--------------------- .nv.callgraph             --------------------------
	.section	.nv.callgraph,"",@"SHT_CUDA_CALLGRAPH"
	.align	4
	.sectionentsize	8
	.align		4
        /*0000*/ 	.word	0x00000000
	.align		4
        /*0004*/ 	.word	0xffffffff
	.align		4
        /*0008*/ 	.word	0x00000000
	.align		4
        /*000c*/ 	.word	0xfffffffe
	.align		4
        /*0010*/ 	.word	0x00000000
	.align		4
        /*0014*/ 	.word	0xfffffffd
	.align		4
        /*0018*/ 	.word	0x00000000
	.align		4
        /*001c*/ 	.word	0xfffffffc


//--------------------- .nv.constant4             --------------------------
	.section	.nv.constant4,"a",@progbits
	.align	8
	.align		8
.nv.constant4:
        /*0000*/ 	.dword	precalc_xorwow_matrix
	.align		8
        /*0008*/ 	.dword	precalc_xorwow_offset_matrix
	.align		8
        /*0010*/ 	.dword	mrg32k3aM1
	.align		8
        /*0018*/ 	.dword	mrg32k3aM2
	.align		8
        /*0020*/ 	.dword	mrg32k3aM1SubSeq
	.align		8
        /*0028*/ 	.dword	mrg32k3aM2SubSeq
	.align		8
        /*0030*/ 	.dword	mrg32k3aM1Seq
	.align		8
        /*0038*/ 	.dword	mrg32k3aM2Seq


//--------------------- .nv.constant3             --------------------------
	.section	.nv.constant3,"a",@progbits
	.align	8
.nv.constant3:
	.type		__cr_lgamma_table,@object
	.size		__cr_lgamma_table,(d_const_data - __cr_lgamma_table)
__cr_lgamma_table:
        /*0000*/ 	.byte	0x00, 0x00, 0x00, 0x00, 0x00, 0x00, 0x00, 0x00, 0x00, 0x00, 0x00, 0x00, 0x00, 0x00, 0x00, 0x00
        /*0010*/ 	.byte	0xef, 0x39, 0xfa, 0xfe, 0x42, 0x2e, 0xe6, 0x3f, 0x02, 0x20, 0x2a, 0xfa, 0x0b, 0xab, 0xfc, 0x3f
        /*0020*/ 	.byte	0xf9, 0x2c, 0x92, 0x7c, 0xa7, 0x6c, 0x09, 0x40, 0xc9, 0x79, 0x44, 0x3c, 0x64, 0x26, 0x13, 0x40
        /*0030*/ 	.byte	0xca, 0x01, 0xcf, 0x3a, 0x27, 0x51, 0x1a, 0x40, 0x30, 0xcc, 0x2d, 0xf3, 0xe1, 0x0c, 0x21, 0x40
        /*0040*/ 	.byte	0x0d, 0xb7, 0xfc, 0x82, 0x8e, 0x35, 0x25, 0x40
	.type		d_const_data,@object
	.size		d_const_data,(.L_9 - d_const_data)
d_const_data:
	.zero		32768
.L_9:


//--------------------- .text._Z16register_latencyPiPf --------------------------
	.section	.text._Z16register_latencyPiPf,"ax",@progbits
	.align	128
        .global         _Z16register_latencyPiPf
        .type           _Z16register_latencyPiPf,@function
        .size           _Z16register_latencyPiPf,(.L_x_7 - _Z16register_latencyPiPf)
        .other          _Z16register_latencyPiPf,@"STO_CUDA_ENTRY STV_DEFAULT"
_Z16register_latencyPiPf:
.text._Z16register_latencyPiPf:
[----:B------:R-:W-:Y:S01]  /*0000*/  LDC R1, c[0x0][0x37c] ;  /* 0x0000df00ff017b82 */ /* 0x000fe20000000800 */
[----:B------:R-:W0:Y:S01]  /*0010*/  LDCU.64 UR4, c[0x0][0x358] ;  /* 0x00006b00ff0477ac */ /* 0x000e220008000a00 */
[----:B------:R-:W-:Y:S01]  /*0020*/  NOP ;  /* 0x0000000000007918 */ /* 0x000fe20000000000 */
[----:B------:R-:W-:Y:S02]  /*0030*/  CS2R R2, SR_CLOCKLO ;  /* 0x0000000000027805 */ /* 0x000fe40000015000 */
[----:B------:R-:W-:Y:S01]  /*0040*/  CS2R R4, SR_CLOCKLO ;  /* 0x0000000000047805 */ /* 0x000fe20000015000 */
[----:B------:R-:W1:Y:S02]  /*0050*/  S2R R0, SR_TID.X ;  /* 0x0000000000007919 */ /* 0x000e640000002100 */
[----:B------:R-:W2:Y:S01]  /*0060*/  LDC.64 R8, c[0x0][0x380] ;  /* 0x0000e000ff087b82 */ /* 0x000ea20000000a00 */
[----:B------:R-:W1:Y:S02]  /*0070*/  LDCU UR6, c[0x0][0x360] ;  /* 0x00006c00ff0677ac */ /* 0x000e640008000800 */
[----:B------:R-:W-:Y:S01]  /*0080*/  IADD3 R6, P0, PT, -R2, R4, RZ ;  /* 0x0000000402067210 */ /* 0x000fe20007f1e1ff */
[----:B------:R-:W1:Y:S03]  /*0090*/  S2R R13, SR_CTAID.X ;  /* 0x00000000000d7919 */ /* 0x000e660000002500 */
[----:B------:R-:W-:Y:S01]  /*00a0*/  IADD3.X R7, PT, PT, ~R3, R5, RZ, P0, !PT ;  /* 0x0000000503077210 */ /* 0x000fe200007fe5ff */
[----:B------:R-:W3:Y:S03]  /*00b0*/  LDC.64 R10, c[0x0][0x388] ;  /* 0x0000e200ff0a7b82 */ /* 0x000ee60000000a00 */
[----:B------:R-:W4:Y:S01]  /*00c0*/  I2F.S64 R6, R6 ;  /* 0x0000000600067312 */ /* 0x000f220000301400 */
[----:B-1----:R-:W-:-:S04]  /*00d0*/  IMAD R5, R13, UR6, R0 ;  /* 0x000000060d057c24 */ /* 0x002fc8000f8e0200 */
[----:B--2---:R-:W-:-:S04]  /*00e0*/  IMAD.WIDE R2, R5, 0x4, R8 ;  /* 0x0000000405027825 */ /* 0x004fc800078e0208 */
[----:B----4-:R-:W-:Y:S01]  /*00f0*/  FMUL R9, R6, 0.0009765625 ;  /* 0x3a80000006097820 */ /* 0x010fe20000400000 */
[----:B---3--:R-:W-:-:S04]  /*0100*/  IMAD.WIDE R4, R5, 0x4, R10 ;  /* 0x0000000405047825 */ /* 0x008fc800078e020a */
[----:B------:R-:W-:-:S05]  /*0110*/  HFMA2 R11, -RZ, RZ, 0, 2.98023223876953125e-07 ;  /* 0x00000005ff0b7431 */ /* 0x000fca00000001ff */
[----:B0-----:R-:W-:Y:S04]  /*0120*/  STG.E desc[UR4][R2.64], R11 ;  /* 0x0000000b02007986 */ /* 0x001fe8000c101904 */
[----:B------:R-:W-:Y:S01]  /*0130*/  STG.E desc[UR4][R4.64], R9 ;  /* 0x0000000904007986 */ /* 0x000fe2000c101904 */
[----:B------:R-:W-:Y:S05]  /*0140*/  EXIT ;  /* 0x000000000000794d */ /* 0x000fea0003800000 */
.L_x_0:
[----:B------:R-:W-:-:S00]  /*0150*/  BRA `(.L_x_0) ;  /* 0xfffffffc00fc7947 */ /* 0x000fc0000383ffff */
[----:B------:R-:W-:-:S00]  /*0160*/  NOP ;  /* 0x0000000000007918 */ /* 0x000fc00000000000 */
        /* <DEDUP_REMOVED lines=9> */
.L_x_7:


//--------------------- .text._Z22dram_latency_broadcastPiS_Pfi --------------------------
	.section	.text._Z22dram_latency_broadcastPiS_Pfi,"ax",@progbits
	.align	128
        .global         _Z22dram_latency_broadcastPiS_Pfi
        .type           _Z22dram_latency_broadcastPiS_Pfi,@function
        .size           _Z22dram_latency_broadcastPiS_Pfi,(.L_x_8 - _Z22dram_latency_broadcastPiS_Pfi)
        .other          _Z22dram_latency_broadcastPiS_Pfi,@"STO_CUDA_ENTRY STV_DEFAULT"
_Z22dram_latency_broadcastPiS_Pfi:
.text._Z22dram_latency_broadcastPiS_Pfi:
[----:B------:R-:W-:Y:S01]  /*0000*/  LDC R1, c[0x0][0x37c] ;  /* 0x0000df00ff017b82 */ /* 0x000fe20000000800 */
[----:B------:R-:W0:Y:S01]  /*0010*/  LDCU.64 UR6, c[0x0][0x358] ;  /* 0x00006b00ff0677ac */ /* 0x000e220008000a00 */
[----:B------:R-:W-:Y:S01]  /*0020*/  UMOV UR4, URZ ;  /* 0x000000ff00047c82 */ /* 0x000fe20008000000 */
[----:B------:R-:W-:Y:S01]  /*0030*/  CS2R R12, SR_CLOCKLO ;  /* 0x00000000000c7805 */ /* 0x000fe20000015000 */
[----:B------:R-:W-:Y:S01]  /*0040*/  HFMA2 R22, -RZ, RZ, 0, 0 ;  /* 0x00000000ff167431 */ /* 0x000fe200000001ff */
[----:B------:R-:W-:-:S07]  /*0050*/  MOV R3, RZ ;  /* 0x000000ff00037202 */ /* 0x000fce0000000f00 */
.L_x_1:
[----:B------:R-:W1:Y:S02]  /*0060*/  LDC.64 R14, c[0x0][0x380] ;  /* 0x0000e000ff0e7b82 */ /* 0x000e640000000a00 */
[----:B-1----:R-:W-:-:S06]  /*0070*/  IMAD.WIDE R26, R3, 0x4, R14 ;  /* 0x00000004031a7825 */ /* 0x002fcc00078e020e */
[----:B0-----:R-:W2:Y:S02]  /*0080*/  LDG.E R26, desc[UR6][R26.64] ;  /* 0x000000061a1a7981 */ /* 0x001ea4000c1e1900 */
[----:B--2---:R-:W-:-:S05]  /*0090*/  IMAD.WIDE R6, R26, 0x4, R14 ;  /* 0x000000041a067825 */ /* 0x004fca00078e020e */
[----:B------:R-:W2:Y:S02]  /*00a0*/  LDG.E R23, desc[UR6][R6.64] ;  /* 0x0000000606177981 */ /* 0x000ea4000c1e1900 */
        /* <DEDUP_REMOVED lines=14> */
[----:B--2---:R-:W-:-:S06]  /*0190*/  IMAD.WIDE R8, R6, 0x4, R14 ;  /* 0x0000000406087825 */ /* 0x004fcc00078e020e */
        /* <DEDUP_REMOVED lines=15> */
[----:B--2---:R-:W-:-:S06]  /*0290*/  IMAD.WIDE R16, R29, 0x4, R14 ;  /* 0x000000041d107825 */ /* 0x004fcc00078e020e */
[----:B------:R-:W2:Y:S02]  /*02a0*/  LDG.E R16, desc[UR6][R16.64] ;  /* 0x0000000610107981 */ /* 0x000ea4000c1e1900 */
[----:B--2---:R-:W-:-:S06]  /*02b0*/  IMAD.WIDE R18, R16, 0x4, R14 ;  /* 0x0000000410127825 */ /* 0x004fcc00078e020e */
[----:B------:R-:W2:Y:S02]  /*02c0*/  LDG.E R19, desc[UR6][R18.64] ;  /* 0x0000000612137981 */ /* 0x000ea4000c1e1900 */
[----:B--2---:R-:W-:-:S05]  /*02d0*/  IMAD.WIDE R20, R19, 0x4, R14 ;  /* 0x0000000413147825 */ /* 0x004fca00078e020e */
[----:B------:R-:W2:Y:S01]  /*02e0*/  LDG.E R17, desc[UR6][R20.64] ;  /* 0x0000000614117981 */ /* 0x000ea2000c1e1900 */
[----:B------:R-:W-:Y:S01]  /*02f0*/  IADD3 R18, PT, PT, R23, R26, R22 ;  /* 0x0000001a17127210 */ /* 0x000fe20007ffe016 */
[----:B--2---:R-:W-:-:S05]  /*0300*/  IMAD.WIDE R20, R17, 0x4, R14 ;  /* 0x0000000411147825 */ /* 0x004fca00078e020e */
        /* <DEDUP_REMOVED lines=11> */
[----:B--2---:R-:W-:-:S06]  /*03c0*/  IMAD.WIDE R2, R21, 0x4, R14 ;  /* 0x0000000415027825 */ /* 0x004fcc00078e020e */
[----:B------:R-:W2:Y:S01]  /*03d0*/  LDG.E R2, desc[UR6][R2.64] ;  /* 0x0000000602027981 */ /* 0x000ea2000c1e1900 */
[----:B------:R-:W-:Y:S01]  /*03e0*/  IADD3 R7, PT, PT, R7, R4, R5 ;  /* 0x0000000407077210 */ /* 0x000fe20007ffe005 */
[----:B--2---:R-:W-:-:S05]  /*03f0*/  IMAD.WIDE R4, R2, 0x4, R14 ;  /* 0x0000000402047825 */ /* 0x004fca00078e020e */
[----:B------:R-:W2:Y:S02]  /*0400*/  LDG.E R20, desc[UR6][R4.64] ;  /* 0x0000000604147981 */ /* 0x000ea4000c1e1900 */
[----:B--2---:R-:W-:-:S06]  /*0410*/  IMAD.WIDE R4, R20, 0x4, R14 ;  /* 0x0000000414047825 */ /* 0x004fcc00078e020e */
[----:B------:R-:W2:Y:S01]  /*0420*/  LDG.E R5, desc[UR6][R4.64] ;  /* 0x0000000604057981 */ /* 0x000ea2000c1e1900 */
[----:B------:R-:W-:Y:S01]  /*0430*/  IADD3 R9, PT, PT, R9, R6, R7 ;  /* 0x0000000609097210 */ /* 0x000fe20007ffe007 */
[----:B--2---:R-:W-:-:S06]  /*0440*/  IMAD.WIDE R22, R5, 0x4, R14 ;  /* 0x0000000405167825 */ /* 0x004fcc00078e020e */
[----:B------:R-:W2:Y:S02]  /*0450*/  LDG.E R23, desc[UR6][R22.64] ;  /* 0x0000000616177981 */ /* 0x000ea4000c1e1900 */
[----:B--2---:R-:W-:-:S06]  /*0460*/  IMAD.WIDE R6, R23, 0x4, R14 ;  /* 0x0000000417067825 */ /* 0x004fcc00078e020e */
[----:B------:R-:W2:Y:S01]  /*0470*/  LDG.E R6, desc[UR6][R6.64] ;  /* 0x0000000606067981 */ /* 0x000ea2000c1e1900 */
[----:B------:R-:W-:Y:S01]  /*0480*/  IADD3 R11, PT, PT, R11, R8, R9 ;  /* 0x000000080b0b7210 */ /* 0x000fe20007ffe009 */
[----:B--2---:R-:W-:-:S06]  /*0490*/  IMAD.WIDE R8, R6, 0x4, R14 ;  /* 0x0000000406087825 */ /* 0x004fcc00078e020e */
[----:B------:R-:W2:Y:S01]  /*04a0*/  LDG.E R9, desc[UR6][R8.64] ;  /* 0x0000000608097981 */ /* 0x000ea2000c1e1900 */
[----:B------:R-:W-:-:S04]  /*04b0*/  IADD3 R11, PT, PT, R25, R10, R11 ;  /* 0x0000000a190b7210 */ /* 0x000fc80007ffe00b */
[----:B------:R-:W-:-:S04]  /*04c0*/  IADD3 R11, PT, PT, R24, R27, R11 ;  /* 0x0000001b180b7210 */ /* 0x000fc80007ffe00b */
[----:B------:R-:W-:-:S04]  /*04d0*/  IADD3 R16, PT, PT, R16, R29, R11 ;  /* 0x0000001d10107210 */ /* 0x000fc80007ffe00b */
[----:B------:R-:W-:Y:S01]  /*04e0*/  IADD3 R17, PT, PT, R17, R19, R16 ;  /* 0x0000001311117210 */ /* 0x000fe20007ffe010 */
[----:B--2---:R-:W-:-:S05]  /*04f0*/  IMAD.WIDE R14, R9, 0x4, R14 ;  /* 0x00000004090e7825 */ /* 0x004fca00078e020e */
[----:B------:R-:W2:Y:S01]  /*0500*/  LDG.E R3, desc[UR6][R14.64] ;  /* 0x000000060e037981 */ /* 0x000ea2000c1e1900 */
[----:B------:R-:W-:Y:S01]  /*0510*/  IADD3 R17, PT, PT, R28, R26, R17 ;  /* 0x0000001a1c117210 */ /* 0x000fe20007ffe011 */
[----:B------:R-:W-:-:S03]  /*0520*/  UIADD3 UR4, UPT, UPT, UR4, 0x20, URZ ;  /* 0x0000002004047890 */ /* 0x000fc6000fffe0ff */
[----:B------:R-:W-:Y:S01]  /*0530*/  IADD3 R17, PT, PT, R18, R0, R17 ;  /* 0x0000000012117210 */ /* 0x000fe20007ffe011 */
[----:B------:R-:W-:-:S03]  /*0540*/  UISETP.NE.AND UP0, UPT, UR4, 0x400, UPT ;  /* 0x000004000400788c */ /* 0x000fc6000bf05270 */
[----:B------:R-:W-:-:S04]  /*0550*/  IADD3 R17, PT, PT, R2, R21, R17 ;  /* 0x0000001502117210 */ /* 0x000fc80007ffe011 */
[----:B------:R-:W-:-:S04]  /*0560*/  IADD3 R17, PT, PT, R5, R20, R17 ;  /* 0x0000001405117210 */ /* 0x000fc80007ffe011 */
[----:B------:R-:W-:-:S04]  /*0570*/  IADD3 R6, PT, PT, R6, R23, R17 ;  /* 0x0000001706067210 */ /* 0x000fc80007ffe011 */
[----:B--2---:R-:W-:Y:S01]  /*0580*/  IADD3 R22, PT, PT, R3, R9, R6 ;  /* 0x0000000903167210 */ /* 0x004fe20007ffe006 */
[----:B------:R-:W-:Y:S06]  /*0590*/  BRA.U UP0, `(.L_x_1) ;  /* 0xfffffff900b07547 */ /* 0x000fec000b83ffff */
[----:B------:R-:W-:Y:S01]  /*05a0*/  CS2R R2, SR_CLOCKLO ;  /* 0x0000000000027805 */ /* 0x000fe20000015000 */
[----:B------:R-:W0:Y:S01]  /*05b0*/  S2R R11, SR_TID.X ;  /* 0x00000000000b7919 */ /* 0x000e220000002100 */
[----:B------:R-:W1:Y:S01]  /*05c0*/  LDC.64 R4, c[0x0][0x388] ;  /* 0x0000e200ff047b82 */ /* 0x000e620000000a00 */
[----:B------:R-:W0:Y:S03]  /*05d0*/  LDCU UR4, c[0x0][0x360] ;  /* 0x00006c00ff0477ac */ /* 0x000e260008000800 */
[----:B------:R-:W-:Y:S01]  /*05e0*/  IADD3 R6, P0, PT, -R12, R2, RZ ;  /* 0x000000020c067210 */ /* 0x000fe20007f1e1ff */
[----:B------:R-:W0:Y:S03]  /*05f0*/  S2R R0, SR_CTAID.X ;  /* 0x0000000000007919 */ /* 0x000e260000002500 */
[----:B------:R-:W-:Y:S01]  /*0600*/  IADD3.X R7, PT, PT, ~R13, R3, RZ, P0, !PT ;  /* 0x000000030d077210 */ /* 0x000fe200007fe5ff */
[----:B------:R-:W2:Y:S03]  /*0610*/  LDC.64 R8, c[0x0][0x390] ;  /* 0x0000e400ff087b82 */ /* 0x000ea60000000a00 */
[----:B------:R-:W3:Y:S01]  /*0620*/  I2F.S64 R6, R6 ;  /* 0x0000000600067312 */ /* 0x000ee20000301400 */
[----:B0-----:R-:W-:-:S04]  /*0630*/  IMAD R11, R0, UR4, R11 ;  /* 0x00000004000b7c24 */ /* 0x001fc8000f8e020b */
[----:B-1----:R-:W-:-:S04]  /*0640*/  IMAD.WIDE R2, R11, 0x4, R4 ;  /* 0x000000040b027825 */ /* 0x002fc800078e0204 */
[----:B--2---:R-:W-:-:S04]  /*0650*/  IMAD.WIDE R4, R11, 0x4, R8 ;  /* 0x000000040b047825 */ /* 0x004fc800078e0208 */
[----:B---3--:R-:W-:Y:S01]  /*0660*/  FMUL R9, R6, 0.0009765625 ;  /* 0x3a80000006097820 */ /* 0x008fe20000400000 */
[----:B------:R-:W-:Y:S04]  /*0670*/  STG.E desc[UR6][R2.64], R22 ;  /* 0x0000001602007986 */ /* 0x000fe8000c101906 */
[----:B------:R-:W-:Y:S01]  /*0680*/  STG.E desc[UR6][R4.64], R9 ;  /* 0x0000000904007986 */ /* 0x000fe2000c101906 */
[----:B------:R-:W-:Y:S05]  /*0690*/  EXIT ;  /* 0x000000000000794d */ /* 0x000fea0003800000 */
.L_x_2:
        /* <DEDUP_REMOVED lines=14> */
.L_x_8:


//--------------------- .text._Z19dram_latency_randomPiS_Pfji --------------------------
	.section	.text._Z19dram_latency_randomPiS_Pfji,"ax",@progbits
	.align	128
        .global         _Z19dram_latency_randomPiS_Pfji
        .type           _Z19dram_latency_randomPiS_Pfji,@function
        .size           _Z19dram_latency_randomPiS_Pfji,(.L_x_9 - _Z19dram_latency_randomPiS_Pfji)
        .other          _Z19dram_latency_randomPiS_Pfji,@"STO_CUDA_ENTRY STV_DEFAULT"
_Z19dram_latency_randomPiS_Pfji:
.text._Z19dram_latency_randomPiS_Pfji:
[----:B------:R-:W-:Y:S01]  /*0000*/  LDC R1, c[0x0][0x37c] ;  /* 0x0000df00ff017b82 */ /* 0x000fe20000000800 */
[----:B------:R-:W0:Y:S01]  /*0010*/  S2R R3, SR_TID.X ;  /* 0x0000000000037919 */ /* 0x000e220000002100 */
[----:B------:R-:W1:Y:S06]  /*0020*/  LDCU.64 UR8, c[0x0][0x398] ;  /* 0x00007300ff0877ac */ /* 0x000e6c0008000a00 */
[----:B------:R-:W0:Y:S01]  /*0030*/  S2UR UR4, SR_CTAID.X ;  /* 0x00000000000479c3 */ /* 0x000e220000002500 */
[----:B------:R-:W2:Y:S07]  /*0040*/  LDCU.64 UR6, c[0x0][0x358] ;  /* 0x00006b00ff0677ac */ /* 0x000eae0008000a00 */
[----:B------:R-:W0:Y:S01]  /*0050*/  LDC R0, c[0x0][0x360] ;  /* 0x0000d800ff007b82 */ /* 0x000e220000000800 */
[----:B-1----:R-:W1:Y:S01]  /*0060*/  I2F.U32.RP R7, UR9 ;  /* 0x0000000900077d06 */ /* 0x002e620008209000 */
[----:B------:R-:W-:Y:S01]  /*0070*/  ISETP.NE.U32.AND P1, PT, RZ, UR9, PT ;  /* 0x00000009ff007c0c */ /* 0x000fe2000bf25070 */
[----:B0-----:R-:W-:-:S06]  /*0080*/  IMAD R0, R0, UR4, R3 ;  /* 0x0000000400007c24 */ /* 0x001fcc000f8e0203 */
[----:B-1----:R-:W0:Y:S01]  /*0090*/  MUFU.RCP R7, R7 ;  /* 0x0000000700077308 */ /* 0x002e220000001000 */
[----:B------:R-:W-:Y:S01]  /*00a0*/  UMOV UR4, URZ ;  /* 0x000000ff00047c82 */ /* 0x000fe20008000000 */
[----:B------:R-:W-:-:S04]  /*00b0*/  IADD3 R2, PT, PT, R0, UR8, RZ ;  /* 0x0000000800027c10 */ /* 0x000fc8000fffe0ff */
[----:B------:R-:W-:-:S05]  /*00c0*/  LOP3.LUT R2, R2, 0xaad26b49, RZ, 0x3c, !PT ;  /* 0xaad26b4902027812 */ /* 0x000fca00078e3cff */
[----:B------:R-:W-:Y:S01]  /*00d0*/  IMAD R4, R2, 0x4182bed5, RZ ;  /* 0x4182bed502047824 */ /* 0x000fe200078e02ff */
[----:B0-----:R-:W-:-:S04]  /*00e0*/  IADD3 R3, PT, PT, R7, 0xffffffe, RZ ;  /* 0x0ffffffe07037810 */ /* 0x001fc80007ffe0ff */
[C---:B------:R-:W-:Y:S02]  /*00f0*/  IADD3 R5, PT, PT, R4.reuse, 0x75bcd15, RZ ;  /* 0x075bcd1504057810 */ /* 0x040fe40007ffe0ff */
[----:B------:R-:W-:Y:S02]  /*0100*/  IADD3 R4, PT, PT, R4, 0x583f19, RZ ;  /* 0x00583f1904047810 */ /* 0x000fe40007ffe0ff */
[----:B------:R-:W-:Y:S01]  /*0110*/  SHF.R.U32.HI R6, RZ, 0x2, R5 ;  /* 0x00000002ff067819 */ /* 0x000fe20000011605 */
[----:B------:R-:W0:Y:S03]  /*0120*/  F2I.FTZ.U32.TRUNC.NTZ R3, R3 ;  /* 0x0000000300037305 */ /* 0x000e26000021f000 */
[----:B------:R-:W-:Y:S02]  /*0130*/  LOP3.LUT R6, R6, R5, RZ, 0x3c, !PT ;  /* 0x0000000506067212 */ /* 0x000fe400078e3cff */
[----:B------:R-:W-:-:S02]  /*0140*/  SHF.L.U32 R5, R4, 0x4, RZ ;  /* 0x0000000404057819 */ /* 0x000fc400000006ff */
[----:B------:R-:W-:-:S04]  /*0150*/  SHF.L.U32 R7, R6, 0x1, RZ ;  /* 0x0000000106077819 */ /* 0x000fc800000006ff */
[----:B------:R-:W-:-:S04]  /*0160*/  LOP3.LUT R5, R4, R5, R7, 0x96, !PT ;  /* 0x0000000504057212 */ /* 0x000fc800078e9607 */
[----:B------:R-:W-:Y:S02]  /*0170*/  LOP3.LUT R5, R5, R6, RZ, 0x3c, !PT ;  /* 0x0000000605057212 */ /* 0x000fe400078e3cff */
[----:B0-----:R-:W-:-:S03]  /*0180*/  IADD3 R8, PT, PT, RZ, -R3, RZ ;  /* 0x80000003ff087210 */ /* 0x001fc60007ffe0ff */
[----:B------:R-:W-:Y:S02]  /*0190*/  IMAD R5, R2, 0x4182bed5, R5 ;  /* 0x4182bed502057824 */ /* 0x000fe400078e0205 */
[----:B------:R-:W-:Y:S01]  /*01a0*/  HFMA2 R2, -RZ, RZ, 0, 0 ;  /* 0x00000000ff027431 */ /* 0x000fe200000001ff */
[----:B------:R-:W-:Y:S02]  /*01b0*/  MOV R7, R8 ;  /* 0x0000000800077202 */ /* 0x000fe40000000f00 */
[----:B------:R-:W-:-:S03]  /*01c0*/  IADD3 R5, PT, PT, R5, -0x26039c23, RZ ;  /* 0xd9fc63dd05057810 */ /* 0x000fc60007ffe0ff */
[----:B------:R-:W-:-:S04]  /*01d0*/  IMAD R7, R7, UR9, RZ ;  /* 0x0000000907077c24 */ /* 0x000fc8000f8e02ff */
[----:B------:R-:W-:-:S06]  /*01e0*/  IMAD.HI.U32 R2, R3, R7, R2 ;  /* 0x0000000703027227 */ /* 0x000fcc00078e0002 */
[----:B------:R-:W-:-:S05]  /*01f0*/  IMAD.HI.U32 R2, R2, R5, RZ ;  /* 0x0000000502027227 */ /* 0x000fca00078e00ff */
[----:B------:R-:W-:-:S05]  /*0200*/  IADD3 R2, PT, PT, -R2, RZ, RZ ;  /* 0x000000ff02027210 */ /* 0x000fca0007ffe1ff */
[----:B------:R-:W-:-:S05]  /*0210*/  IMAD R6, R2, UR9, R5 ;  /* 0x0000000902067c24 */ /* 0x000fca000f8e0205 */
[----:B------:R-:W-:-:S13]  /*0220*/  ISETP.GE.U32.AND P0, PT, R6, UR9, PT ;  /* 0x0000000906007c0c */ /* 0x000fda000bf06070 */
[----:B------:R-:W-:-:S04]  /*0230*/  @P0 IADD3 R6, PT, PT, R6, -UR9, RZ ;  /* 0x8000000906060c10 */ /* 0x000fc8000fffe0ff */
[----:B------:R-:W-:-:S13]  /*0240*/  ISETP.GE.U32.AND P0, PT, R6, UR9, PT ;  /* 0x0000000906007c0c */ /* 0x000fda000bf06070 */
[----:B------:R-:W-:Y:S02]  /*0250*/  @P0 IADD3 R6, PT, PT, R6, -UR9, RZ ;  /* 0x8000000906060c10 */ /* 0x000fe4000fffe0ff */
[----:B------:R-:W-:Y:S02]  /*0260*/  @!P1 LOP3.LUT R6, RZ, UR9, RZ, 0x33, !PT ;  /* 0x00000009ff069c12 */ /* 0x000fe4000f8e33ff */
[----:B------:R-:W-:Y:S01]  /*0270*/  CS2R R12, SR_CLOCKLO ;  /* 0x00000000000c7805 */ /* 0x000fe20000015000 */
[----:B--2---:R-:W-:-:S07]  /*0280*/  HFMA2 R22, -RZ, RZ, 0, 0 ;  /* 0x00000000ff167431 */ /* 0x004fce00000001ff */
.L_x_3:
[----:B------:R-:W0:Y:S02]  /*0290*/  LDC.64 R14, c[0x0][0x380] ;  /* 0x0000e000ff0e7b82 */ /* 0x000e240000000a00 */
[----:B0-----:R-:W-:-:S05]  /*02a0*/  IMAD.WIDE R6, R6, 0x4, R14 ;  /* 0x0000000406067825 */ /* 0x001fca00078e020e */
        /* <DEDUP_REMOVED lines=61> */
[----:B------:R0:W2:Y:S02]  /*0680*/  LDG.E R3, desc[UR6][R2.64] ;  /* 0x0000000602037981 */ /* 0x0000a4000c1e1900 */
[----:B0-----:R-:W-:Y:S01]  /*0690*/  IADD3 R2, PT, PT, R11, R10, R4 ;  /* 0x0000000a0b027210 */ /* 0x001fe20007ffe004 */
[----:B--2---:R-:W-:-:S06]  /*06a0*/  IMAD.WIDE R10, R3, 0x4, R14 ;  /* 0x00000004030a7825 */ /* 0x004fcc00078e020e */
[----:B------:R-:W2:Y:S02]  /*06b0*/  LDG.E R10, desc[UR6][R10.64] ;  /* 0x000000060a0a7981 */ /* 0x000ea4000c1e1900 */
        /* <DEDUP_REMOVED lines=18> */
[----:B------:R-:W0:Y:S05]  /*07e0*/  LDC.64 R4, c[0x0][0x388] ;  /* 0x0000e200ff047b82 */ /* 0x000e2a0000000a00 */
[----:B------:R-:W-:-:S04]  /*07f0*/  IADD3 R6, P0, PT, -R12, R2, RZ ;  /* 0x000000020c067210 */ /* 0x000fc80007f1e1ff */
[----:B------:R-:W-:Y:S01]  /*0800*/  IADD3.X R7, PT, PT, ~R13, R3, RZ, P0, !PT ;  /* 0x000000030d077210 */ /* 0x000fe200007fe5ff */
[----:B------:R-:W1:Y:S03]  /*0810*/  LDC.64 R8, c[0x0][0x390] ;  /* 0x0000e400ff087b82 */ /* 0x000e660000000a00 */
[----:B------:R-:W2:Y:S01]  /*0820*/  I2F.S64 R6, R6 ;  /* 0x0000000600067312 */ /* 0x000ea20000301400 */
[----:B0-----:R-:W-:-:S05]  /*0830*/  IMAD.WIDE R2, R0, 0x4, R4 ;  /* 0x0000000400027825 */ /* 0x001fca00078e0204 */
[----:B------:R-:W-:Y:S01]  /*0840*/  STG.E desc[UR6][R2.64], R22 ;  /* 0x0000001602007986 */ /* 0x000fe2000c101906 */
[----:B-1----:R-:W-:-:S04]  /*0850*/  IMAD.WIDE R4, R0, 0x4, R8 ;  /* 0x0000000400047825 */ /* 0x002fc800078e0208 */
[----:B--2---:R-:W-:-:S05]  /*0860*/  FMUL R9, R6, 0.0009765625 ;  /* 0x3a80000006097820 */ /* 0x004fca0000400000 */
[----:B------:R-:W-:Y:S01]  /*0870*/  STG.E desc[UR6][R4.64], R9 ;  /* 0x0000000904007986 */ /* 0x000fe2000c101906 */
[----:B------:R-:W-:Y:S05]  /*0880*/  EXIT ;  /* 0x000000000000794d */ /* 0x000fea0003800000 */
.L_x_4:
        /* <DEDUP_REMOVED lines=15> */
.L_x_9:


//--------------------- .text._Z23constant_memory_latencyPiPf --------------------------
	.section	.text._Z23constant_memory_latencyPiPf,"ax",@progbits
	.align	128
        .global         _Z23constant_memory_latencyPiPf
        .type           _Z23constant_memory_latencyPiPf,@function
        .size           _Z23constant_memory_latencyPiPf,(.L_x_10 - _Z23constant_memory_latencyPiPf)
        .other          _Z23constant_memory_latencyPiPf,@"STO_CUDA_ENTRY STV_DEFAULT"
_Z23constant_memory_latencyPiPf:
.text._Z23constant_memory_latencyPiPf:
[----:B------:R-:W-:Y:S01]  /*0000*/  LDC R1, c[0x0][0x37c] ;  /* 0x0000df00ff017b82 */ /* 0x000fe20000000800 */
[----:B------:R-:W0:Y:S01]  /*0010*/  LDCU.64 UR6, c[0x0][0x358] ;  /* 0x00006b00ff0677ac */ /* 0x000e220008000a00 */
[----:B------:R-:W-:Y:S01]  /*0020*/  UMOV UR4, URZ ;  /* 0x000000ff00047c82 */ /* 0x000fe20008000000 */
[----:B------:R-:W-:Y:S01]  /*0030*/  CS2R R2, SR_CLOCKLO ;  /* 0x0000000000027805 */ /* 0x000fe20000015000 */
[----:B------:R-:W-:Y:S02]  /*0040*/  IMAD.MOV.U32 R22, RZ, RZ, RZ ;  /* 0x000000ffff167224 */ /* 0x000fe400078e00ff */
[----:B------:R-:W-:-:S07]  /*0050*/  IMAD.MOV.U32 R8, RZ, RZ, RZ ;  /* 0x000000ffff087224 */ /* 0x000fce00078e00ff */
.L_x_5:
[----:B------:R-:W-:Y:S01]  /*0060*/  IMAD.MOV.U32 R0, RZ, RZ, 0x48 ;  /* 0x00000048ff007424 */ /* 0x000fe200078e00ff */
[----:B------:R-:W-:-:S04]  /*0070*/  UIADD3 UR4, UPT, UPT, UR4, 0x20, URZ ;  /* 0x0000002004047890 */ /* 0x000fc8000fffe0ff */
[----:B------:R-:W-:Y:S01]  /*0080*/  LEA R23, R8, R0, 0x2 ;  /* 0x0000000008177211 */ /* 0x000fe200078e10ff */
[----:B------:R-:W-:-:S05]  /*0090*/  UISETP.NE.AND UP0, UPT, UR4, 0x400, UPT ;  /* 0x000004000400788c */ /* 0x000fca000bf05270 */
[----:B------:R-:W1:Y:S02]  /*00a0*/  LDC R23, c[0x3][R23] ;  /* 0x00c0000017177b82 */ /* 0x000e640000000800 */
[----:B-1----:R-:W-:-:S06]  /*00b0*/  IMAD R27, R23, 0x4, R0 ;  /* 0x00000004171b7824 */ /* 0x002fcc00078e0200 */
[----:B------:R-:W1:Y:S02]  /*00c0*/  LDC R27, c[0x3][R27] ;  /* 0x00c000001b1b7b82 */ /* 0x000e640000000800 */
[C---:B-1----:R-:W-:Y:S01]  /*00d0*/  IMAD R25, R27.reuse, 0x4, R0 ;  /* 0x000000041b197824 */ /* 0x042fe200078e0200 */
[----:B------:R-:W-:-:S05]  /*00e0*/  IADD3 R27, PT, PT, R27, R23, R22 ;  /* 0x000000171b1b7210 */ /* 0x000fca0007ffe016 */
[----:B------:R-:W1:Y:S02]  /*00f0*/  LDC R25, c[0x3][R25] ;  /* 0x00c0000019197b82 */ /* 0x000e640000000800 */
[----:B-1----:R-:W-:-:S06]  /*0100*/  LEA R24, R25, R0, 0x2 ;  /* 0x0000000019187211 */ /* 0x002fcc00078e10ff */
[----:B------:R-:W1:Y:S02]  /*0110*/  LDC R24, c[0x3][R24] ;  /* 0x00c0000018187b82 */ /* 0x000e640000000800 */
[C---:B-1----:R-:W-:Y:S01]  /*0120*/  IMAD R5, R24.reuse, 0x4, R0 ;  /* 0x0000000418057824 */ /* 0x042fe200078e0200 */
[----:B------:R-:W-:-:S05]  /*0130*/  IADD3 R27, PT, PT, R24, R25, R27 ;  /* 0x00000019181b7210 */ /* 0x000fca0007ffe01b */
[----:B------:R-:W1:Y:S02]  /*0140*/  LDC R5, c[0x3][R5] ;  /* 0x00c0000005057b82 */ /* 0x000e640000000800 */
[----:B-1----:R-:W-:-:S06]  /*0150*/  IMAD R4, R5, 0x4, R0 ;  /* 0x0000000405047824 */ /* 0x002fcc00078e0200 */
[----:B------:R-:W1:Y:S02]  /*0160*/  LDC R4, c[0x3][R4] ;  /* 0x00c0000004047b82 */ /* 0x000e640000000800 */
[C---:B-1----:R-:W-:Y:S02]  /*0170*/  LEA R7, R4.reuse, R0, 0x2 ;  /* 0x0000000004077211 */ /* 0x042fe400078e10ff */
[----:B------:R-:W-:-:S04]  /*0180*/  IADD3 R27, PT, PT, R4, R5, R27 ;  /* 0x00000005041b7210 */ /* 0x000fc80007ffe01b */
        /* <DEDUP_REMOVED lines=63> */
[----:B-1----:R-:W-:Y:S01]  /*0580*/  IADD3 R22, PT, PT, R8, R9, R27 ;  /* 0x0000000908167210 */ /* 0x002fe20007ffe01b */
[----:B------:R-:W-:Y:S06]  /*0590*/  BRA.U UP0, `(.L_x_5) ;  /* 0xfffffff900b07547 */ /* 0x000fec000b83ffff */
[----:B------:R-:W-:Y:S01]  /*05a0*/  CS2R R4, SR_CLOCKLO ;  /* 0x0000000000047805 */ /* 0x000fe20000015000 */
[----:B------:R-:W1:Y:S01]  /*05b0*/  S2R R0, SR_TID.X ;  /* 0x0000000000007919 */ /* 0x000e620000002100 */
[----:B------:R-:W2:Y:S04]  /*05c0*/  LDC.64 R8, c[0x0][0x380] ;  /* 0x0000e000ff087b82 */ /* 0x000ea80000000a00 */
[----:B------:R-:W-:Y:S01]  /*05d0*/  IADD3 R6, P0, PT, -R2, R4, RZ ;  /* 0x0000000402067210 */ /* 0x000fe20007f1e1ff */
[----:B------:R-:W1:Y:S01]  /*05e0*/  LDCU UR4, c[0x0][0x360] ;  /* 0x00006c00ff0477ac */ /* 0x000e620008000800 */
[----:B------:R-:W1:Y:S02]  /*05f0*/  S2R R13, SR_CTAID.X ;  /* 0x00000000000d7919 */ /* 0x000e640000002500 */
[----:B------:R-:W-:Y:S01]  /*0600*/  IADD3.X R7, PT, PT, ~R3, R5, RZ, P0, !PT ;  /* 0x0000000503077210 */ /* 0x000fe200007fe5ff */
[----:B------:R-:W3:Y:S03]  /*0610*/  LDC.64 R10, c[0x0][0x388] ;  /* 0x0000e200ff0a7b82 */ /* 0x000ee60000000a00 */
[----:B------:R-:W4:Y:S01]  /*0620*/  I2F.S64 R6, R6 ;  /* 0x0000000600067312 */ /* 0x000f220000301400 */
[----:B-1----:R-:W-:-:S04]  /*0630*/  IMAD R5, R13, UR4, R0 ;  /* 0x000000040d057c24 */ /* 0x002fc8000f8e0200 */
[----:B--2---:R-:W-:-:S04]  /*0640*/  IMAD.WIDE R2, R5, 0x4, R8 ;  /* 0x0000000405027825 */ /* 0x004fc800078e0208 */
[----:B----4-:R-:W-:Y:S01]  /*0650*/  FMUL R9, R6, 0.0009765625 ;  /* 0x3a80000006097820 */ /* 0x010fe20000400000 */
[----:B---3--:R-:W-:Y:S01]  /*0660*/  IMAD.WIDE R4, R5, 0x4, R10 ;  /* 0x0000000405047825 */ /* 0x008fe200078e020a */
[----:B0-----:R-:W-:Y:S04]  /*0670*/  STG.E desc[UR6][R2.64], R22 ;  /* 0x0000001602007986 */ /* 0x001fe8000c101906 */
[----:B------:R-:W-:Y:S01]  /*0680*/  STG.E desc[UR6][R4.64], R9 ;  /* 0x0000000904007986 */ /* 0x000fe2000c101906 */
[----:B------:R-:W-:Y:S05]  /*0690*/  EXIT ;  /* 0x000000000000794d */ /* 0x000fea0003800000 */
.L_x_6:
        /* <DEDUP_REMOVED lines=14> */
.L_x_10:


//--------------------- .nv.global.init           --------------------------
	.section	.nv.global.init,"aw",@progbits
	.align	4
.nv.global.init:
	.type		mrg32k3aM1SubSeq,@object
	.size		mrg32k3aM1SubSeq,(mrg32k3aM2SubSeq - mrg32k3aM1SubSeq)
mrg32k3aM1SubSeq:
        /*0000*/ 	.byte	0x0b, 0xcc, 0xee, 0x04, 0x73, 0x29, 0x8b, 0x6f, 0xf6, 0x53, 0x03, 0xf6, 0x23, 0xf6, 0xea, 0xda
        /* <DEDUP_REMOVED lines=125> */
	.type		mrg32k3aM2SubSeq,@object
	.size		mrg32k3aM2SubSeq,(mrg32k3aM1 - mrg32k3aM2SubSeq)
mrg32k3aM2SubSeq:
        /* <DEDUP_REMOVED lines=126> */
	.type		mrg32k3aM1,@object
	.size		mrg32k3aM1,(mrg32k3aM1Seq - mrg32k3aM1)
mrg32k3aM1:
        /* <DEDUP_REMOVED lines=144> */
	.type		mrg32k3aM1Seq,@object
	.size		mrg32k3aM1Seq,(mrg32k3aM2 - mrg32k3aM1Seq)
mrg32k3aM1Seq:
        /* <DEDUP_REMOVED lines=144> */
	.type		mrg32k3aM2,@object
	.size		mrg32k3aM2,(mrg32k3aM2Seq - mrg32k3aM2)
mrg32k3aM2:
        /* <DEDUP_REMOVED lines=144> */
	.type		mrg32k3aM2Seq,@object
	.size		mrg32k3aM2Seq,(precalc_xorwow_matrix - mrg32k3aM2Seq)
mrg32k3aM2Seq:
        /* <DEDUP_REMOVED lines=144> */
	.type		precalc_xorwow_matrix,@object
	.size		precalc_xorwow_matrix,(precalc_xorwow_offset_matrix - precalc_xorwow_matrix)
precalc_xorwow_matrix:
        /* <DEDUP_REMOVED lines=6400> */
	.type		precalc_xorwow_offset_matrix,@object
	.size		precalc_xorwow_offset_matrix,(.L_1 - precalc_xorwow_offset_matrix)
precalc_xorwow_offset_matrix:
        /* <DEDUP_REMOVED lines=6400> */
.L_1:


//--------------------- .nv.shared.reserved.0     --------------------------
	.section	.nv.shared.reserved.0,"aw",@nobits
	.weak		__nv_reservedSMEM_offset_0_alias
	.size		__nv_reservedSMEM_offset_0_alias, 0, 64
	.other		__nv_reservedSMEM_offset_0_alias,@"STO_CUDA_RESERVED_SHARED STV_DEFAULT"
__nv_reservedSMEM_offset_0_alias:
	.zero		0
	.zero		64


//--------------------- .nv.constant0._Z16register_latencyPiPf --------------------------
	.section	.nv.constant0._Z16register_latencyPiPf,"a",@progbits
	.sectionflags	@""
	.align	4
.nv.constant0._Z16register_latencyPiPf:
	.zero		912


//--------------------- .nv.constant0._Z22dram_latency_broadcastPiS_Pfi --------------------------
	.section	.nv.constant0._Z22dram_latency_broadcastPiS_Pfi,"a",@progbits
	.sectionflags	@""
	.align	4
.nv.constant0._Z22dram_latency_broadcastPiS_Pfi:
	.zero		924


//--------------------- .nv.constant0._Z19dram_latency_randomPiS_Pfji --------------------------
	.section	.nv.constant0._Z19dram_latency_randomPiS_Pfji,"a",@progbits
	.sectionflags	@""
	.align	4
.nv.constant0._Z19dram_latency_randomPiS_Pfji:
	.zero		928


//--------------------- .nv.constant0._Z23constant_memory_latencyPiPf --------------------------
	.section	.nv.constant0._Z23constant_memory_latencyPiPf,"a",@progbits
	.sectionflags	@""
	.align	4
.nv.constant0._Z23constant_memory_latencyPiPf:
	.zero		912


//--------------------- SYMBOLS --------------------------

	.type		.nv.reservedSmem.offset0,@object
	.size		.nv.reservedSmem.offset0,0x4
